//
// Generated by NVIDIA NVVM Compiler
//
// Compiler Build ID: CL-36424714
// Cuda compilation tools, release 13.0, V13.0.88
// Based on NVVM 20.0.0
//

.version 9.0
.target sm_100
.address_size 64

	// .globl	_Z11calculationPiS_S_iii

.visible .entry _Z11calculationPiS_S_iii(
	.param .u64 .ptr .align 1 _Z11calculationPiS_S_iii_param_0,
	.param .u64 .ptr .align 1 _Z11calculationPiS_S_iii_param_1,
	.param .u64 .ptr .align 1 _Z11calculationPiS_S_iii_param_2,
	.param .u32 _Z11calculationPiS_S_iii_param_3,
	.param .u32 _Z11calculationPiS_S_iii_param_4,
	.param .u32 _Z11calculationPiS_S_iii_param_5
)
{
	.reg .pred 	%p<4>;
	.reg .b32 	%r<12>;
	.reg .b64 	%rd<9>;

	ld.param.u64 	%rd1, [_Z11calculationPiS_S_iii_param_0];
	ld.param.u64 	%rd2, [_Z11calculationPiS_S_iii_param_1];
	ld.param.u64 	%rd3, [_Z11calculationPiS_S_iii_param_2];
	ld.param.u32 	%r2, [_Z11calculationPiS_S_iii_param_4];
	ld.param.u32 	%r3, [_Z11calculationPiS_S_iii_param_5];
	mov.u32 	%r4, %ctaid.x;
	mov.u32 	%r5, %ntid.x;
	mov.u32 	%r6, %tid.x;
	mad.lo.s32 	%r7, %r4, %r5, %r6;
	add.s32 	%r1, %r7, %r2;
	setp.ge.s32 	%p1, %r1, %r3;
	@%p1 bra 	$L__BB0_4;
	cvta.to.global.u64 	%rd4, %rd1;
	mul.wide.s32 	%rd5, %r1, 4;
	add.s64 	%rd6, %rd4, %rd5;
	ld.global.u32 	%r8, [%rd6];
	and.b32  	%r9, %r8, 1;
	setp.eq.b32 	%p2, %r9, 1;
	not.pred 	%p3, %p2;
	@%p3 bra 	$L__BB0_3;
	cvta.to.global.u64 	%rd7, %rd3;
	atom.global.add.u32 	%r10, [%rd7], 1;
	bra.uni 	$L__BB0_4;
$L__BB0_3:
	cvta.to.global.u64 	%rd8, %rd2;
	atom.global.add.u32 	%r11, [%rd8], 1;
$L__BB0_4:
	ret;

}


// ===== COMPILED SASS (sm_100) =====

	.target	sm_100

	.elftype	@"ET_EXEC"


//--------------------- .note.nv.tkinfo           --------------------------
	.section	.note.nv.tkinfo,"",@"SHT_NOTE"
	.sectionflags	@"SHF_NOTE_NV_TKINFO"
	.tkinfo
        /*0018*/ 	.word	0x00000002
        /*0030*/ 	.string	""
        /*0030*/ 	.string	"ptxas"
        /*0030*/ 	.string	"Cuda compilation tools, release 13.0, V13.0.88"
        /*0030*/ 	.string	"Build cuda_13.0.r13.0/compiler.36424714_0"
        /*0030*/ 	.string	"-arch sm_100 -m 64 "



//--------------------- .note.nv.cuinfo           --------------------------
	.section	.note.nv.cuinfo,"",@"SHT_NOTE"
	.sectionflags	@"SHF_NOTE_NV_CUINFO"
        /*0018*/ 	.short	0x0002
        /*001a*/ 	.short	0x0064
        /*001c*/ 	.short	0x0082
	.zero		2


//--------------------- .nv.info                  --------------------------
	.section	.nv.info,"",@"SHT_CUDA_INFO"
	.align	4


	//----- nvinfo : EIATTR_REGCOUNT
	.align		4
        /*0000*/ 	.byte	0x04, 0x2f
        /*0002*/ 	.short	(.L_1 - .L_0)
	.align		4
.L_0:
        /*0004*/ 	.word	index@(_Z11calculationPiS_S_iii)
        /*0008*/ 	.word	0x00000008


	//----- nvinfo : EIATTR_FRAME_SIZE
	.align		4
.L_1:
        /*000c*/ 	.byte	0x04, 0x11
        /*000e*/ 	.short	(.L_3 - .L_2)
	.align		4
.L_2:
        /*0010*/ 	.word	index@(_Z11calculationPiS_S_iii)
        /*0014*/ 	.word	0x00000000


	//----- nvinfo : EIATTR_MIN_STACK_SIZE
	.align		4
.L_3:
        /*0018*/ 	.byte	0x04, 0x12
        /*001a*/ 	.short	(.L_5 - .L_4)
	.align		4
.L_4:
        /*001c*/ 	.word	index@(_Z11calculationPiS_S_iii)
        /*0020*/ 	.word	0x00000000
.L_5:


//--------------------- .nv.compat                --------------------------
	.section	.nv.compat,"",@"SHT_CUDA_COMPAT_INFO"
	.align	4
        /*0000*/ 	.byte	0x02, 0x09, 0x00, 0x00, 0x02, 0x02, 0x01, 0x00, 0x02, 0x05, 0x05, 0x00, 0x03, 0x07, 0x01, 0x01
        /*0010*/ 	.byte	0x02, 0x03, 0x00, 0x00, 0x02, 0x06, 0x01, 0x00, 0x04, 0x0b, 0x08, 0x00, 0x09, 0x00, 0x00, 0x00
        /*0020*/ 	.byte	0x00, 0x00, 0x00, 0x00


//--------------------- .nv.info._Z11calculationPiS_S_iii --------------------------
	.section	.nv.info._Z11calculationPiS_S_iii,"",@"SHT_CUDA_INFO"
	.sectionflags	@""
	.align	4


	//----- nvinfo : EIATTR_CUDA_API_VERSION
	.align		4
        /*0000*/ 	.byte	0x04, 0x37
        /*0002*/ 	.short	(.L_7 - .L_6)
.L_6:
        /*0004*/ 	.word	0x00000082


	//----- nvinfo : EIATTR_KPARAM_INFO
	.align		4
.L_7:
        /*0008*/ 	.byte	0x04, 0x17
        /*000a*/ 	.short	(.L_9 - .L_8)
.L_8:
        /*000c*/ 	.word	0x00000000
        /*0010*/ 	.short	0x0005
        /*0012*/ 	.short	0x0020
        /*0014*/ 	.byte	0x00, 0xf0, 0x11, 0x00


	//----- nvinfo : EIATTR_KPARAM_INFO
	.align		4
.L_9:
        /*0018*/ 	.byte	0x04, 0x17
        /*001a*/ 	.short	(.L_11 - .L_10)
.L_10:
        /*001c*/ 	.word	0x00000000
        /*0020*/ 	.short	0x0004
        /*0022*/ 	.short	0x001c
        /*0024*/ 	.byte	0x00, 0xf0, 0x11, 0x00


	//----- nvinfo : EIATTR_KPARAM_INFO
	.align		4
.L_11:
        /*0028*/ 	.byte	0x04, 0x17
        /*002a*/ 	.short	(.L_13 - .L_12)
.L_12:
        /*002c*/ 	.word	0x00000000
        /*0030*/ 	.short	0x0003
        /*0032*/ 	.short	0x0018
        /*0034*/ 	.byte	0x00, 0xf0, 0x11, 0x00


	//----- nvinfo : EIATTR_KPARAM_INFO
	.align		4
.L_13:
        /*0038*/ 	.byte	0x04, 0x17
        /*003a*/ 	.short	(.L_15 - .L_14)
.L_14:
        /*003c*/ 	.word	0x00000000
        /*0040*/ 	.short	0x0002
        /*0042*/ 	.short	0x0010
        /*0044*/ 	.byte	0x00, 0xf5, 0x21, 0x00


	//----- nvinfo : EIATTR_KPARAM_INFO
	.align		4
.L_15:
        /*0048*/ 	.byte	0x04, 0x17
        /*004a*/ 	.short	(.L_17 - .L_16)
.L_16:
        /*004c*/ 	.word	0x00000000
        /*0050*/ 	.short	0x0001
        /*0052*/ 	.short	0x0008
        /*0054*/ 	.byte	0x00, 0xf5, 0x21, 0x00


	//----- nvinfo : EIATTR_KPARAM_INFO
	.align		4
.L_17:
        /*0058*/ 	.byte	0x04, 0x17
        /*005a*/ 	.short	(.L_19 - .L_18)
.L_18:
        /*005c*/ 	.word	0x00000000
        /*0060*/ 	.short	0x0000
        /*0062*/ 	.short	0x0000
        /*0064*/ 	.byte	0x00, 0xf5, 0x21, 0x00


	//----- nvinfo : EIATTR_SPARSE_MMA_MASK
	.align		4
.L_19:
        /*0068*/ 	.byte	0x03, 0x50
        /*006a*/ 	.short	0x0000


	//----- nvinfo : EIATTR_MAXREG_COUNT
	.align		4
        /*006c*/ 	.byte	0x03, 0x1b
        /*006e*/ 	.short	0x00ff


	//----- nvinfo : EIATTR_MERCURY_ISA_VERSION
	.align		4
        /*0070*/ 	.byte	0x03, 0x5f
        /*0072*/ 	.short	0x0101


	//----- nvinfo : EIATTR_INT_WARP_WIDE_INSTR_OFFSETS
	.align		4
        /*0074*/ 	.byte	0x04, 0x31
        /*0076*/ 	.short	(.L_21 - .L_20)


	//   ....[0]....
.L_20:
        /*0078*/ 	.word	0x00000130


	//   ....[1]....
        /*007c*/ 	.word	0x000001b0


	//----- nvinfo : EIATTR_VRC_CTA_INIT_COUNT
	.align		4
.L_21:
        /*0080*/ 	.byte	0x02, 0x4a
	.zero		1
	.zero		1


	//----- nvinfo : EIATTR_EXIT_INSTR_OFFSETS
	.align		4
        /*0084*/ 	.byte	0x04, 0x1c
        /*0086*/ 	.short	(.L_23 - .L_22)


	//   ....[0]....
.L_22:
        /*0088*/ 	.word	0x00000090


	//   ....[1]....
        /*008c*/ 	.word	0x00000180


	//   ....[2]....
        /*0090*/ 	.word	0x00000200


	//----- nvinfo : EIATTR_CRS_STACK_SIZE
	.align		4
.L_23:
        /*0094*/ 	.byte	0x04, 0x1e
        /*0096*/ 	.short	(.L_25 - .L_24)
.L_24:
        /*0098*/ 	.word	0x00000000


	//----- nvinfo : EIATTR_CBANK_PARAM_SIZE
	.align		4
.L_25:
        /*009c*/ 	.byte	0x03, 0x19
        /*009e*/ 	.short	0x0024


	//----- nvinfo : EIATTR_PARAM_CBANK
	.align		4
        /*00a0*/ 	.byte	0x04, 0x0a
        /*00a2*/ 	.short	(.L_27 - .L_26)
	.align		4
.L_26:
        /*00a4*/ 	.word	index@(.nv.constant0._Z11calculationPiS_S_iii)
        /*00a8*/ 	.short	0x0380
        /*00aa*/ 	.short	0x0024


	//----- nvinfo : EIATTR_SW_WAR
	.align		4
.L_27:
        /*00ac*/ 	.byte	0x04, 0x36
        /*00ae*/ 	.short	(.L_29 - .L_28)
.L_28:
        /*00b0*/ 	.word	0x00000008
.L_29:


//--------------------- .nv.callgraph             --------------------------
	.section	.nv.callgraph,"",@"SHT_CUDA_CALLGRAPH"
	.align	4
	.sectionentsize	8
	.align		4
        /*0000*/ 	.word	0x00000000
	.align		4
        /*0004*/ 	.word	0xffffffff
	.align		4
        /*0008*/ 	.word	0x00000000
	.align		4
        /*000c*/ 	.word	0xfffffffe
	.align		4
        /*0010*/ 	.word	0x00000000
	.align		4
        /*0014*/ 	.word	0xfffffffd
	.align		4
        /*0018*/ 	.word	0x00000000
	.align		4
        /*001c*/ 	.word	0xfffffffc


//--------------------- .text._Z11calculationPiS_S_iii --------------------------
	.section	.text._Z11calculationPiS_S_iii,"ax",@progbits
	.align	128
        .global         _Z11calculationPiS_S_iii
        .type           _Z11calculationPiS_S_iii,@function
        .size           _Z11calculationPiS_S_iii,(.L_x_2 - _Z11calculationPiS_S_iii)
        .other          _Z11calculationPiS_S_iii,@"STO_CUDA_ENTRY STV_DEFAULT"
_Z11calculationPiS_S_iii:
.text._Z11calculationPiS_S_iii:
[----:B------:R-:W-:Y:S01]  /*0000*/  LDC R1, c[0x0][0x37c] ;  /* 0x0000df00ff017b82 */ /* 0x000fe20000000800 */
[----:B------:R-:W0:Y:S07]  /*0010*/  S2R R3, SR_TID.X ;  /* 0x0000000000037919 */ /* 0x000e2e0000002100 */
[----:B------:R-:W0:Y:S01]  /*0020*/  S2UR UR4, SR_CTAID.X ;  /* 0x00000000000479c3 */ /* 0x000e220000002500 */
[----:B------:R-:W1:Y:S01]  /*0030*/  LDCU UR5, c[0x0][0x39c] ;  /* 0x00007380ff0577ac */ /* 0x000e620008000800 */
[----:B------:R-:W2:Y:S06]  /*0040*/  LDCU UR6, c[0x0][0x3a0] ;  /* 0x00007400ff0677ac */ /* 0x000eac0008000800 */
[----:B------:R-:W0:Y:S02]  /*0050*/  LDC R0, c[0x0][0x360] ;  /* 0x0000d800ff007b82 */ /* 0x000e240000000800 */
[----:B0-----:R-:W-:-:S04]  /*0060*/  IMAD R0, R0, UR4, R3 ;  /* 0x0000000400007c24 */ /* 0x001fc8000f8e0203 */
[----:B-1----:R-:W-:-:S05]  /*0070*/  VIADD R5, R0, UR5 ;  /* 0x0000000500057c36 */ /* 0x002fca0008000000 */
[----:B--2---:R-:W-:-:S13]  /*0080*/  ISETP.GE.AND P0, PT, R5, UR6, PT ;  /* 0x0000000605007c0c */ /* 0x004fda000bf06270 */
[----:B------:R-:W-:Y:S05]  /*0090*/  @P0 EXIT ;  /* 0x000000000000094d */ /* 0x000fea0003800000 */
[----:B------:R-:W0:Y:S01]  /*00a0*/  LDC.64 R2, c[0x0][0x380] ;  /* 0x0000e000ff027b82 */ /* 0x000e220000000a00 */
[----:B------:R-:W1:Y:S01]  /*00b0*/  LDCU.64 UR4, c[0x0][0x358] ;  /* 0x00006b00ff0477ac */ /* 0x000e620008000a00 */
[----:B0-----:R-:W-:-:S06]  /*00c0*/  IMAD.WIDE R2, R5, 0x4, R2 ;  /* 0x0000000405027825 */ /* 0x001fcc00078e0202 */
[----:B-1----:R-:W2:Y:S02]  /*00d0*/  LDG.E R2, desc[UR4][R2.64] ;  /* 0x0000000402027981 */ /* 0x002ea4000c1e1900 */
[----:B--2---:R-:W-:-:S04]  /*00e0*/  LOP3.LUT R0, R2, 0x1, RZ, 0xc0, !PT ;  /* 0x0000000102007812 */ /* 0x004fc800078ec0ff */
[----:B------:R-:W-:-:S13]  /*00f0*/  ISETP.NE.U32.AND P0, PT, R0, 0x1, PT ;  /* 0x000000010000780c */ /* 0x000fda0003f05070 */
[----:B------:R-:W-:Y:S05]  /*0100*/  @P0 BRA `(.L_x_0) ;  /* 0x0000000000200947 */ /* 0x000fea0003800000 */
[----:B------:R-:W0:Y:S01]  /*0110*/  S2R R0, SR_LANEID ;  /* 0x0000000000007919 */ /* 0x000e220000000000 */
[----:B------:R-:W1:Y:S01]  /*0120*/  LDC.64 R2, c[0x0][0x390] ;  /* 0x0000e400ff027b82 */ /* 0x000e620000000a00 */
[----:B------:R-:W-:Y:S02]  /*0130*/  VOTEU.ANY UR6, UPT, PT ;  /* 0x0000000000067886 */ /* 0x000fe400038e0100 */
[----:B------:R-:W-:Y:S02]  /*0140*/  UFLO.U32 UR7, UR6 ;  /* 0x00000006000772bd */ /* 0x000fe400080e0000 */
[----:B------:R-:W1:Y:S04]  /*0150*/  POPC R5, UR6 ;  /* 0x0000000600057d09 */ /* 0x000e680008000000 */
[----:B0-----:R-:W-:-:S13]  /*0160*/  ISETP.EQ.U32.AND P0, PT, R0, UR7, PT ;  /* 0x0000000700007c0c */ /* 0x001fda000bf02070 */
[----:B-1----:R-:W-:Y:S01]  /*0170*/  @P0 REDG.E.ADD.STRONG.GPU desc[UR4][R2.64], R5 ;  /* 0x000000050200098e */ /* 0x002fe2000c12e104 */
[----:B------:R-:W-:Y:S05]  /*0180*/  EXIT ;  /* 0x000000000000794d */ /* 0x000fea0003800000 */
.L_x_0:
        /* <DEDUP_REMOVED lines=8> */
.L_x_1:
[----:B------:R-:W-:-:S00]  /*0210*/  BRA `(.L_x_1) ;  /* 0xfffffffc00fc7947 */ /* 0x000fc0000383ffff */
[----:B------:R-:W-:-:S00]  /*0220*/  NOP ;  /* 0x0000000000007918 */ /* 0x000fc00000000000 */
        /* <DEDUP_REMOVED lines=13> */
.L_x_2:


//--------------------- .nv.shared.reserved.0     --------------------------
	.section	.nv.shared.reserved.0,"aw",@nobits
	.weak		__nv_reservedSMEM_offset_0_alias
	.size		__nv_reservedSMEM_offset_0_alias, 0, 64
	.other		__nv_reservedSMEM_offset_0_alias,@"STO_CUDA_RESERVED_SHARED STV_DEFAULT"
__nv_reservedSMEM_offset_0_alias:
	.zero		0
	.zero		64


//--------------------- .nv.constant0._Z11calculationPiS_S_iii --------------------------
	.section	.nv.constant0._Z11calculationPiS_S_iii,"a",@progbits
	.sectionflags	@""
	.align	4
.nv.constant0._Z11calculationPiS_S_iii:
	.zero		932


//--------------------- SYMBOLS --------------------------

	.type		.nv.reservedSmem.offset0,@object
	.size		.nv.reservedSmem.offset0,0x4
